//
// Generated by NVIDIA NVVM Compiler
//
// Compiler Build ID: CL-36424714
// Cuda compilation tools, release 13.0, V13.0.88
// Based on NVVM 20.0.0
//

.version 9.0
.target sm_100
.address_size 64

	// .globl	_Z19shmem_reduce_kernelPfPKf
.extern .shared .align 16 .b8 sdata[];

.visible .entry _Z19shmem_reduce_kernelPfPKf(
	.param .u64 .ptr .align 1 _Z19shmem_reduce_kernelPfPKf_param_0,
	.param .u64 .ptr .align 1 _Z19shmem_reduce_kernelPfPKf_param_1
)
{
	.reg .pred 	%p<5>;
	.reg .b32 	%r<13>;
	.reg .b32 	%f<6>;
	.reg .b64 	%rd<9>;

	ld.param.u64 	%rd1, [_Z19shmem_reduce_kernelPfPKf_param_0];
	ld.param.u64 	%rd2, [_Z19shmem_reduce_kernelPfPKf_param_1];
	cvta.to.global.u64 	%rd3, %rd2;
	mov.u32 	%r1, %tid.x;
	mov.u32 	%r12, %ntid.x;
	mov.u32 	%r3, %ctaid.x;
	mad.lo.s32 	%r7, %r12, %r3, %r1;
	mul.wide.s32 	%rd4, %r7, 4;
	add.s64 	%rd5, %rd3, %rd4;
	ld.global.f32 	%f1, [%rd5];
	shl.b32 	%r8, %r1, 2;
	mov.u32 	%r9, sdata;
	add.s32 	%r4, %r9, %r8;
	st.shared.f32 	[%r4], %f1;
	bar.sync 	0;
	setp.lt.u32 	%p1, %r12, 2;
	@%p1 bra 	$L__BB0_4;
$L__BB0_1:
	shr.u32 	%r6, %r12, 1;
	setp.ge.u32 	%p2, %r1, %r6;
	@%p2 bra 	$L__BB0_3;
	shl.b32 	%r10, %r6, 2;
	add.s32 	%r11, %r4, %r10;
	ld.shared.f32 	%f2, [%r11];
	ld.shared.f32 	%f3, [%r4];
	add.f32 	%f4, %f2, %f3;
	st.shared.f32 	[%r4], %f4;
$L__BB0_3:
	bar.sync 	0;
	setp.gt.u32 	%p3, %r12, 3;
	mov.u32 	%r12, %r6;
	@%p3 bra 	$L__BB0_1;
$L__BB0_4:
	setp.ne.s32 	%p4, %r1, 0;
	@%p4 bra 	$L__BB0_6;
	ld.shared.f32 	%f5, [sdata];
	cvta.to.global.u64 	%rd6, %rd1;
	mul.wide.u32 	%rd7, %r3, 4;
	add.s64 	%rd8, %rd6, %rd7;
	st.global.f32 	[%rd8], %f5;
$L__BB0_6:
	ret;

}


// ===== COMPILED SASS (sm_100) =====

	.target	sm_100

	.elftype	@"ET_EXEC"


//--------------------- .note.nv.tkinfo           --------------------------
	.section	.note.nv.tkinfo,"",@"SHT_NOTE"
	.sectionflags	@"SHF_NOTE_NV_TKINFO"
	.tkinfo
        /*0018*/ 	.word	0x00000002
        /*0030*/ 	.string	""
        /*0030*/ 	.string	"ptxas"
        /*0030*/ 	.string	"Cuda compilation tools, release 13.0, V13.0.88"
        /*0030*/ 	.string	"Build cuda_13.0.r13.0/compiler.36424714_0"
        /*0030*/ 	.string	"-arch sm_100 -m 64 "



//--------------------- .note.nv.cuinfo           --------------------------
	.section	.note.nv.cuinfo,"",@"SHT_NOTE"
	.sectionflags	@"SHF_NOTE_NV_CUINFO"
        /*0018*/ 	.short	0x0002
        /*001a*/ 	.short	0x0064
        /*001c*/ 	.short	0x0082
	.zero		2


//--------------------- .nv.info                  --------------------------
	.section	.nv.info,"",@"SHT_CUDA_INFO"
	.align	4


	//----- nvinfo : EIATTR_REGCOUNT
	.align		4
        /*0000*/ 	.byte	0x04, 0x2f
        /*0002*/ 	.short	(.L_1 - .L_0)
	.align		4
.L_0:
        /*0004*/ 	.word	index@(_Z19shmem_reduce_kernelPfPKf)
        /*0008*/ 	.word	0x0000000b


	//----- nvinfo : EIATTR_FRAME_SIZE
	.align		4
.L_1:
        /*000c*/ 	.byte	0x04, 0x11
        /*000e*/ 	.short	(.L_3 - .L_2)
	.align		4
.L_2:
        /*0010*/ 	.word	index@(_Z19shmem_reduce_kernelPfPKf)
        /*0014*/ 	.word	0x00000000


	//----- nvinfo : EIATTR_MIN_STACK_SIZE
	.align		4
.L_3:
        /*0018*/ 	.byte	0x04, 0x12
        /*001a*/ 	.short	(.L_5 - .L_4)
	.align		4
.L_4:
        /*001c*/ 	.word	index@(_Z19shmem_reduce_kernelPfPKf)
        /*0020*/ 	.word	0x00000000
.L_5:


//--------------------- .nv.compat                --------------------------
	.section	.nv.compat,"",@"SHT_CUDA_COMPAT_INFO"
	.align	4
        /*0000*/ 	.byte	0x02, 0x09, 0x00, 0x00, 0x02, 0x02, 0x01, 0x00, 0x02, 0x05, 0x05, 0x00, 0x03, 0x07, 0x01, 0x01
        /*0010*/ 	.byte	0x02, 0x03, 0x00, 0x00, 0x02, 0x06, 0x01, 0x00, 0x04, 0x0b, 0x08, 0x00, 0x09, 0x00, 0x00, 0x00
        /*0020*/ 	.byte	0x00, 0x00, 0x00, 0x00


//--------------------- .nv.info._Z19shmem_reduce_kernelPfPKf --------------------------
	.section	.nv.info._Z19shmem_reduce_kernelPfPKf,"",@"SHT_CUDA_INFO"
	.sectionflags	@""
	.align	4


	//----- nvinfo : EIATTR_CUDA_API_VERSION
	.align		4
        /*0000*/ 	.byte	0x04, 0x37
        /*0002*/ 	.short	(.L_7 - .L_6)
.L_6:
        /*0004*/ 	.word	0x00000082


	//----- nvinfo : EIATTR_KPARAM_INFO
	.align		4
.L_7:
        /*0008*/ 	.byte	0x04, 0x17
        /*000a*/ 	.short	(.L_9 - .L_8)
.L_8:
        /*000c*/ 	.word	0x00000000
        /*0010*/ 	.short	0x0001
        /*0012*/ 	.short	0x0008
        /*0014*/ 	.byte	0x00, 0xf5, 0x21, 0x00


	//----- nvinfo : EIATTR_KPARAM_INFO
	.align		4
.L_9:
        /*0018*/ 	.byte	0x04, 0x17
        /*001a*/ 	.short	(.L_11 - .L_10)
.L_10:
        /*001c*/ 	.word	0x00000000
        /*0020*/ 	.short	0x0000
        /*0022*/ 	.short	0x0000
        /*0024*/ 	.byte	0x00, 0xf5, 0x21, 0x00


	//----- nvinfo : EIATTR_SPARSE_MMA_MASK
	.align		4
.L_11:
        /*0028*/ 	.byte	0x03, 0x50
        /*002a*/ 	.short	0x0000


	//----- nvinfo : EIATTR_MAXREG_COUNT
	.align		4
        /*002c*/ 	.byte	0x03, 0x1b
        /*002e*/ 	.short	0x00ff


	//----- nvinfo : EIATTR_NUM_BARRIERS
	.align		4
        /*0030*/ 	.byte	0x02, 0x4c
        /*0032*/ 	.byte	0x01
	.zero		1


	//----- nvinfo : EIATTR_MERCURY_ISA_VERSION
	.align		4
        /*0034*/ 	.byte	0x03, 0x5f
        /*0036*/ 	.short	0x0101


	//----- nvinfo : EIATTR_VRC_CTA_INIT_COUNT
	.align		4
        /*0038*/ 	.byte	0x02, 0x4a
	.zero		1
	.zero		1


	//----- nvinfo : EIATTR_EXIT_INSTR_OFFSETS
	.align		4
        /*003c*/ 	.byte	0x04, 0x1c
        /*003e*/ 	.short	(.L_13 - .L_12)


	//   ....[0]....
.L_12:
        /*0040*/ 	.word	0x000001e0


	//   ....[1]....
        /*0044*/ 	.word	0x00000260


	//----- nvinfo : EIATTR_CBANK_PARAM_SIZE
	.align		4
.L_13:
        /*0048*/ 	.byte	0x03, 0x19
        /*004a*/ 	.short	0x0010


	//----- nvinfo : EIATTR_PARAM_CBANK
	.align		4
        /*004c*/ 	.byte	0x04, 0x0a
        /*004e*/ 	.short	(.L_15 - .L_14)
	.align		4
.L_14:
        /*0050*/ 	.word	index@(.nv.constant0._Z19shmem_reduce_kernelPfPKf)
        /*0054*/ 	.short	0x0380
        /*0056*/ 	.short	0x0010


	//----- nvinfo : EIATTR_SW_WAR
	.align		4
.L_15:
        /*0058*/ 	.byte	0x04, 0x36
        /*005a*/ 	.short	(.L_17 - .L_16)
.L_16:
        /*005c*/ 	.word	0x00000008
.L_17:


//--------------------- .nv.callgraph             --------------------------
	.section	.nv.callgraph,"",@"SHT_CUDA_CALLGRAPH"
	.align	4
	.sectionentsize	8
	.align		4
        /*0000*/ 	.word	0x00000000
	.align		4
        /*0004*/ 	.word	0xffffffff
	.align		4
        /*0008*/ 	.word	0x00000000
	.align		4
        /*000c*/ 	.word	0xfffffffe
	.align		4
        /*0010*/ 	.word	0x00000000
	.align		4
        /*0014*/ 	.word	0xfffffffd
	.align		4
        /*0018*/ 	.word	0x00000000
	.align		4
        /*001c*/ 	.word	0xfffffffc


//--------------------- .text._Z19shmem_reduce_kernelPfPKf --------------------------
	.section	.text._Z19shmem_reduce_kernelPfPKf,"ax",@progbits
	.align	128
        .global         _Z19shmem_reduce_kernelPfPKf
        .type           _Z19shmem_reduce_kernelPfPKf,@function
        .size           _Z19shmem_reduce_kernelPfPKf,(.L_x_3 - _Z19shmem_reduce_kernelPfPKf)
        .other          _Z19shmem_reduce_kernelPfPKf,@"STO_CUDA_ENTRY STV_DEFAULT"
_Z19shmem_reduce_kernelPfPKf:
.text._Z19shmem_reduce_kernelPfPKf:
[----:B------:R-:W-:Y:S01]  /*0000*/  LDC R1, c[0x0][0x37c] ;  /* 0x0000df00ff017b82 */ /* 0x000fe20000000800 */
[----:B------:R-:W0:Y:S07]  /*0010*/  S2R R6, SR_TID.X ;  /* 0x0000000000067919 */ /* 0x000e2e0000002100 */
[----:B------:R-:W1:Y:S01]  /*0020*/  LDC.64 R2, c[0x0][0x388] ;  /* 0x0000e200ff027b82 */ /* 0x000e620000000a00 */
[----:B------:R-:W0:Y:S01]  /*0030*/  LDCU UR8, c[0x0][0x360] ;  /* 0x00006c00ff0877ac */ /* 0x000e220008000800 */
[----:B------:R-:W0:Y:S01]  /*0040*/  S2R R7, SR_CTAID.X ;  /* 0x0000000000077919 */ /* 0x000e220000002500 */
[----:B------:R-:W2:Y:S01]  /*0050*/  LDCU.64 UR6, c[0x0][0x358] ;  /* 0x00006b00ff0677ac */ /* 0x000ea20008000a00 */
[----:B0-----:R-:W-:-:S04]  /*0060*/  IMAD R5, R7, UR8, R6 ;  /* 0x0000000807057c24 */ /* 0x001fc8000f8e0206 */
[----:B-1----:R-:W-:-:S06]  /*0070*/  IMAD.WIDE R2, R5, 0x4, R2 ;  /* 0x0000000405027825 */ /* 0x002fcc00078e0202 */
[----:B--2---:R-:W2:Y:S01]  /*0080*/  LDG.E R2, desc[UR6][R2.64] ;  /* 0x0000000602027981 */ /* 0x004ea2000c1e1900 */
[----:B------:R-:W0:Y:S01]  /*0090*/  S2UR UR5, SR_CgaCtaId ;  /* 0x00000000000579c3 */ /* 0x000e220000008800 */
[----:B------:R-:W-:Y:S01]  /*00a0*/  UMOV UR4, 0x400 ;  /* 0x0000040000047882 */ /* 0x000fe20000000000 */
[----:B------:R-:W-:Y:S01]  /*00b0*/  UISETP.GE.U32.AND UP0, UPT, UR8, 0x2, UPT ;  /* 0x000000020800788c */ /* 0x000fe2000bf06070 */
[----:B------:R-:W-:Y:S01]  /*00c0*/  ISETP.NE.AND P0, PT, R6, RZ, PT ;  /* 0x000000ff0600720c */ /* 0x000fe20003f05270 */
[----:B0-----:R-:W-:-:S06]  /*00d0*/  ULEA UR4, UR5, UR4, 0x18 ;  /* 0x0000000405047291 */ /* 0x001fcc000f8ec0ff */
[----:B------:R-:W-:-:S05]  /*00e0*/  LEA R5, R6, UR4, 0x2 ;  /* 0x0000000406057c11 */ /* 0x000fca000f8e10ff */
[----:B--2---:R0:W-:Y:S01]  /*00f0*/  STS [R5], R2 ;  /* 0x0000000205007388 */ /* 0x0041e20000000800 */
[----:B------:R-:W-:Y:S06]  /*0100*/  BAR.SYNC.DEFER_BLOCKING 0x0 ;  /* 0x0000000000007b1d */ /* 0x000fec0000010000 */
[----:B------:R-:W-:Y:S05]  /*0110*/  BRA.U !UP0, `(.L_x_0) ;  /* 0x0000000108307547 */ /* 0x000fea000b800000 */
[----:B------:R-:W-:-:S07]  /*0120*/  IMAD.U32 R0, RZ, RZ, UR8 ;  /* 0x00000008ff007e24 */ /* 0x000fce000f8e00ff */
.L_x_1:
[----:B------:R-:W-:-:S04]  /*0130*/  SHF.R.U32.HI R8, RZ, 0x1, R0 ;  /* 0x00000001ff087819 */ /* 0x000fc80000011600 */
[----:B------:R-:W-:-:S13]  /*0140*/  ISETP.GE.U32.AND P1, PT, R6, R8, PT ;  /* 0x000000080600720c */ /* 0x000fda0003f26070 */
[----:B0-----:R-:W-:Y:S01]  /*0150*/  @!P1 LEA R2, R8, R5, 0x2 ;  /* 0x0000000508029211 */ /* 0x001fe200078e10ff */
[----:B------:R-:W-:Y:S05]  /*0160*/  @!P1 LDS R3, [R5] ;  /* 0x0000000005039984 */ /* 0x000fea0000000800 */
[----:B------:R-:W0:Y:S02]  /*0170*/  @!P1 LDS R2, [R2] ;  /* 0x0000000002029984 */ /* 0x000e240000000800 */
[----:B0-----:R-:W-:-:S05]  /*0180*/  @!P1 FADD R4, R2, R3 ;  /* 0x0000000302049221 */ /* 0x001fca0000000000 */
[----:B------:R1:W-:Y:S01]  /*0190*/  @!P1 STS [R5], R4 ;  /* 0x0000000405009388 */ /* 0x0003e20000000800 */
[----:B------:R-:W-:Y:S01]  /*01a0*/  BAR.SYNC.DEFER_BLOCKING 0x0 ;  /* 0x0000000000007b1d */ /* 0x000fe20000010000 */
[----:B------:R-:W-:Y:S01]  /*01b0*/  ISETP.GT.U32.AND P1, PT, R0, 0x3, PT ;  /* 0x000000030000780c */ /* 0x000fe20003f24070 */
[----:B------:R-:W-:-:S12]  /*01c0*/  IMAD.MOV.U32 R0, RZ, RZ, R8 ;  /* 0x000000ffff007224 */ /* 0x000fd800078e0008 */
[----:B-1----:R-:W-:Y:S05]  /*01d0*/  @P1 BRA `(.L_x_1) ;  /* 0xfffffffc00d41947 */ /* 0x002fea000383ffff */
.L_x_0:
[----:B------:R-:W-:Y:S05]  /*01e0*/  @P0 EXIT ;  /* 0x000000000000094d */ /* 0x000fea0003800000 */
[----:B------:R-:W1:Y:S01]  /*01f0*/  S2UR UR5, SR_CgaCtaId ;  /* 0x00000000000579c3 */ /* 0x000e620000008800 */
[----:B------:R-:W-:-:S07]  /*0200*/  UMOV UR4, 0x400 ;  /* 0x0000040000047882 */ /* 0x000fce0000000000 */
[----:B0-----:R-:W0:Y:S01]  /*0210*/  LDC.64 R2, c[0x0][0x380] ;  /* 0x0000e000ff027b82 */ /* 0x001e220000000a00 */
[----:B-1----:R-:W-:Y:S01]  /*0220*/  ULEA UR4, UR5, UR4, 0x18 ;  /* 0x0000000405047291 */ /* 0x002fe2000f8ec0ff */
[----:B0-----:R-:W-:-:S08]  /*0230*/  IMAD.WIDE.U32 R2, R7, 0x4, R2 ;  /* 0x0000000407027825 */ /* 0x001fd000078e0002 */
[----:B------:R-:W0:Y:S04]  /*0240*/  LDS R5, [UR4] ;  /* 0x00000004ff057984 */ /* 0x000e280008000800 */
[----:B0-----:R-:W-:Y:S01]  /*0250*/  STG.E desc[UR6][R2.64], R5 ;  /* 0x0000000502007986 */ /* 0x001fe2000c101906 */
[----:B------:R-:W-:Y:S05]  /*0260*/  EXIT ;  /* 0x000000000000794d */ /* 0x000fea0003800000 */
.L_x_2:
[----:B------:R-:W-:-:S00]  /*0270*/  BRA `(.L_x_2) ;  /* 0xfffffffc00fc7947 */ /* 0x000fc0000383ffff */
[----:B------:R-:W-:-:S00]  /*0280*/  NOP ;  /* 0x0000000000007918 */ /* 0x000fc00000000000 */
[----:B------:R-:W-:-:S00]  /*0290*/  NOP ;  /* 0x0000000000007918 */ /* 0x000fc00000000000 */
[----:B------:R-:W-:-:S00]  /*02a0*/  NOP ;  /* 0x0000000000007918 */ /* 0x000fc00000000000 */
[----:B------:R-:W-:-:S00]  /*02b0*/  NOP ;  /* 0x0000000000007918 */ /* 0x000fc00000000000 */
[----:B------:R-:W-:-:S00]  /*02c0*/  NOP ;  /* 0x0000000000007918 */ /* 0x000fc00000000000 */
[----:B------:R-:W-:-:S00]  /*02d0*/  NOP ;  /* 0x0000000000007918 */ /* 0x000fc00000000000 */
[----:B------:R-:W-:-:S00]  /*02e0*/  NOP ;  /* 0x0000000000007918 */ /* 0x000fc00000000000 */
[----:B------:R-:W-:-:S00]  /*02f0*/  NOP ;  /* 0x0000000000007918 */ /* 0x000fc00000000000 */
.L_x_3:


//--------------------- .nv.shared._Z19shmem_reduce_kernelPfPKf --------------------------
	.section	.nv.shared._Z19shmem_reduce_kernelPfPKf,"aw",@nobits
	.sectionflags	@""
	.align	16
	.zero		1024


//--------------------- .nv.shared.reserved.0     --------------------------
	.section	.nv.shared.reserved.0,"aw",@nobits
	.weak		__nv_reservedSMEM_offset_0_alias
	.size		__nv_reservedSMEM_offset_0_alias, 0, 64
	.other		__nv_reservedSMEM_offset_0_alias,@"STO_CUDA_RESERVED_SHARED STV_DEFAULT"
__nv_reservedSMEM_offset_0_alias:
	.zero		0
	.zero		64


//--------------------- .nv.constant0._Z19shmem_reduce_kernelPfPKf --------------------------
	.section	.nv.constant0._Z19shmem_reduce_kernelPfPKf,"a",@progbits
	.sectionflags	@""
	.align	4
.nv.constant0._Z19shmem_reduce_kernelPfPKf:
	.zero		912


//--------------------- SYMBOLS --------------------------

	.type		.nv.reservedSmem.offset0,@object
	.size		.nv.reservedSmem.offset0,0x4
	.type		.nv.reservedSmem.cap,@object
	.size		.nv.reservedSmem.cap,0x4
